//
// Generated by NVIDIA NVVM Compiler
//
// Compiler Build ID: CL-36424714
// Cuda compilation tools, release 13.0, V13.0.88
// Based on NVVM 20.0.0
//

.version 9.0
.target sm_100
.address_size 64

	// .globl	_Z22nppiCopy_8u_C1R_kernelPKhiPhiii

.visible .entry _Z22nppiCopy_8u_C1R_kernelPKhiPhiii(
	.param .u64 .ptr .align 1 _Z22nppiCopy_8u_C1R_kernelPKhiPhiii_param_0,
	.param .u32 _Z22nppiCopy_8u_C1R_kernelPKhiPhiii_param_1,
	.param .u64 .ptr .align 1 _Z22nppiCopy_8u_C1R_kernelPKhiPhiii_param_2,
	.param .u32 _Z22nppiCopy_8u_C1R_kernelPKhiPhiii_param_3,
	.param .u32 _Z22nppiCopy_8u_C1R_kernelPKhiPhiii_param_4,
	.param .u32 _Z22nppiCopy_8u_C1R_kernelPKhiPhiii_param_5
)
{
	.reg .pred 	%p<4>;
	.reg .b16 	%rs<2>;
	.reg .b32 	%r<17>;
	.reg .b64 	%rd<12>;

	ld.param.u64 	%rd1, [_Z22nppiCopy_8u_C1R_kernelPKhiPhiii_param_0];
	ld.param.u32 	%r3, [_Z22nppiCopy_8u_C1R_kernelPKhiPhiii_param_1];
	ld.param.u64 	%rd2, [_Z22nppiCopy_8u_C1R_kernelPKhiPhiii_param_2];
	ld.param.u32 	%r4, [_Z22nppiCopy_8u_C1R_kernelPKhiPhiii_param_3];
	ld.param.u32 	%r5, [_Z22nppiCopy_8u_C1R_kernelPKhiPhiii_param_4];
	ld.param.u32 	%r6, [_Z22nppiCopy_8u_C1R_kernelPKhiPhiii_param_5];
	mov.u32 	%r8, %ctaid.x;
	mov.u32 	%r9, %ntid.x;
	mov.u32 	%r10, %tid.x;
	mad.lo.s32 	%r1, %r8, %r9, %r10;
	mov.u32 	%r11, %ctaid.y;
	mov.u32 	%r12, %ntid.y;
	mov.u32 	%r13, %tid.y;
	mad.lo.s32 	%r14, %r11, %r12, %r13;
	setp.ge.s32 	%p1, %r1, %r5;
	setp.ge.s32 	%p2, %r14, %r6;
	or.pred  	%p3, %p1, %p2;
	@%p3 bra 	$L__BB0_2;
	cvta.to.global.u64 	%rd3, %rd1;
	cvta.to.global.u64 	%rd4, %rd2;
	mul.lo.s32 	%r15, %r3, %r14;
	cvt.s64.s32 	%rd5, %r15;
	mul.lo.s32 	%r16, %r4, %r14;
	cvt.s64.s32 	%rd6, %r16;
	cvt.s64.s32 	%rd7, %r1;
	add.s64 	%rd8, %rd5, %rd7;
	add.s64 	%rd9, %rd3, %rd8;
	ld.global.u8 	%rs1, [%rd9];
	add.s64 	%rd10, %rd6, %rd7;
	add.s64 	%rd11, %rd4, %rd10;
	st.global.u8 	[%rd11], %rs1;
$L__BB0_2:
	ret;

}
	// .globl	_Z22nppiCopy_8u_C3R_kernelPKhiPhiii
.visible .entry _Z22nppiCopy_8u_C3R_kernelPKhiPhiii(
	.param .u64 .ptr .align 1 _Z22nppiCopy_8u_C3R_kernelPKhiPhiii_param_0,
	.param .u32 _Z22nppiCopy_8u_C3R_kernelPKhiPhiii_param_1,
	.param .u64 .ptr .align 1 _Z22nppiCopy_8u_C3R_kernelPKhiPhiii_param_2,
	.param .u32 _Z22nppiCopy_8u_C3R_kernelPKhiPhiii_param_3,
	.param .u32 _Z22nppiCopy_8u_C3R_kernelPKhiPhiii_param_4,
	.param .u32 _Z22nppiCopy_8u_C3R_kernelPKhiPhiii_param_5
)
{
	.reg .pred 	%p<4>;
	.reg .b16 	%rs<4>;
	.reg .b32 	%r<18>;
	.reg .b64 	%rd<12>;

	ld.param.u64 	%rd1, [_Z22nppiCopy_8u_C3R_kernelPKhiPhiii_param_0];
	ld.param.u32 	%r3, [_Z22nppiCopy_8u_C3R_kernelPKhiPhiii_param_1];
	ld.param.u64 	%rd2, [_Z22nppiCopy_8u_C3R_kernelPKhiPhiii_param_2];
	ld.param.u32 	%r4, [_Z22nppiCopy_8u_C3R_kernelPKhiPhiii_param_3];
	ld.param.u32 	%r5, [_Z22nppiCopy_8u_C3R_kernelPKhiPhiii_param_4];
	ld.param.u32 	%r6, [_Z22nppiCopy_8u_C3R_kernelPKhiPhiii_param_5];
	mov.u32 	%r8, %ctaid.x;
	mov.u32 	%r9, %ntid.x;
	mov.u32 	%r10, %tid.x;
	mad.lo.s32 	%r1, %r8, %r9, %r10;
	mov.u32 	%r11, %ctaid.y;
	mov.u32 	%r12, %ntid.y;
	mov.u32 	%r13, %tid.y;
	mad.lo.s32 	%r14, %r11, %r12, %r13;
	setp.ge.s32 	%p1, %r1, %r5;
	setp.ge.s32 	%p2, %r14, %r6;
	or.pred  	%p3, %p1, %p2;
	@%p3 bra 	$L__BB1_2;
	cvta.to.global.u64 	%rd3, %rd1;
	cvta.to.global.u64 	%rd4, %rd2;
	mul.lo.s32 	%r15, %r3, %r14;
	cvt.s64.s32 	%rd5, %r15;
	mul.lo.s32 	%r16, %r4, %r14;
	cvt.s64.s32 	%rd6, %r16;
	mul.lo.s32 	%r17, %r1, 3;
	cvt.s64.s32 	%rd7, %r17;
	add.s64 	%rd8, %rd5, %rd7;
	add.s64 	%rd9, %rd3, %rd8;
	ld.global.u8 	%rs1, [%rd9];
	add.s64 	%rd10, %rd6, %rd7;
	add.s64 	%rd11, %rd4, %rd10;
	st.global.u8 	[%rd11], %rs1;
	ld.global.u8 	%rs2, [%rd9+1];
	st.global.u8 	[%rd11+1], %rs2;
	ld.global.u8 	%rs3, [%rd9+2];
	st.global.u8 	[%rd11+2], %rs3;
$L__BB1_2:
	ret;

}
	// .globl	_Z22nppiCopy_8u_C4R_kernelPKhiPhiii
.visible .entry _Z22nppiCopy_8u_C4R_kernelPKhiPhiii(
	.param .u64 .ptr .align 1 _Z22nppiCopy_8u_C4R_kernelPKhiPhiii_param_0,
	.param .u32 _Z22nppiCopy_8u_C4R_kernelPKhiPhiii_param_1,
	.param .u64 .ptr .align 1 _Z22nppiCopy_8u_C4R_kernelPKhiPhiii_param_2,
	.param .u32 _Z22nppiCopy_8u_C4R_kernelPKhiPhiii_param_3,
	.param .u32 _Z22nppiCopy_8u_C4R_kernelPKhiPhiii_param_4,
	.param .u32 _Z22nppiCopy_8u_C4R_kernelPKhiPhiii_param_5
)
{
	.reg .pred 	%p<4>;
	.reg .b16 	%rs<5>;
	.reg .b32 	%r<18>;
	.reg .b64 	%rd<12>;

	ld.param.u64 	%rd1, [_Z22nppiCopy_8u_C4R_kernelPKhiPhiii_param_0];
	ld.param.u32 	%r3, [_Z22nppiCopy_8u_C4R_kernelPKhiPhiii_param_1];
	ld.param.u64 	%rd2, [_Z22nppiCopy_8u_C4R_kernelPKhiPhiii_param_2];
	ld.param.u32 	%r4, [_Z22nppiCopy_8u_C4R_kernelPKhiPhiii_param_3];
	ld.param.u32 	%r5, [_Z22nppiCopy_8u_C4R_kernelPKhiPhiii_param_4];
	ld.param.u32 	%r6, [_Z22nppiCopy_8u_C4R_kernelPKhiPhiii_param_5];
	mov.u32 	%r8, %ctaid.x;
	mov.u32 	%r9, %ntid.x;
	mov.u32 	%r10, %tid.x;
	mad.lo.s32 	%r1, %r8, %r9, %r10;
	mov.u32 	%r11, %ctaid.y;
	mov.u32 	%r12, %ntid.y;
	mov.u32 	%r13, %tid.y;
	mad.lo.s32 	%r14, %r11, %r12, %r13;
	setp.ge.s32 	%p1, %r1, %r5;
	setp.ge.s32 	%p2, %r14, %r6;
	or.pred  	%p3, %p1, %p2;
	@%p3 bra 	$L__BB2_2;
	cvta.to.global.u64 	%rd3, %rd1;
	cvta.to.global.u64 	%rd4, %rd2;
	mul.lo.s32 	%r15, %r3, %r14;
	cvt.s64.s32 	%rd5, %r15;
	mul.lo.s32 	%r16, %r4, %r14;
	cvt.s64.s32 	%rd6, %r16;
	shl.b32 	%r17, %r1, 2;
	cvt.s64.s32 	%rd7, %r17;
	add.s64 	%rd8, %rd5, %rd7;
	add.s64 	%rd9, %rd3, %rd8;
	ld.global.u8 	%rs1, [%rd9];
	add.s64 	%rd10, %rd6, %rd7;
	add.s64 	%rd11, %rd4, %rd10;
	st.global.u8 	[%rd11], %rs1;
	ld.global.u8 	%rs2, [%rd9+1];
	st.global.u8 	[%rd11+1], %rs2;
	ld.global.u8 	%rs3, [%rd9+2];
	st.global.u8 	[%rd11+2], %rs3;
	ld.global.u8 	%rs4, [%rd9+3];
	st.global.u8 	[%rd11+3], %rs4;
$L__BB2_2:
	ret;

}
	// .globl	_Z23nppiCopy_32f_C1R_kernelPKfiPfiii
.visible .entry _Z23nppiCopy_32f_C1R_kernelPKfiPfiii(
	.param .u64 .ptr .align 1 _Z23nppiCopy_32f_C1R_kernelPKfiPfiii_param_0,
	.param .u32 _Z23nppiCopy_32f_C1R_kernelPKfiPfiii_param_1,
	.param .u64 .ptr .align 1 _Z23nppiCopy_32f_C1R_kernelPKfiPfiii_param_2,
	.param .u32 _Z23nppiCopy_32f_C1R_kernelPKfiPfiii_param_3,
	.param .u32 _Z23nppiCopy_32f_C1R_kernelPKfiPfiii_param_4,
	.param .u32 _Z23nppiCopy_32f_C1R_kernelPKfiPfiii_param_5
)
{
	.reg .pred 	%p<4>;
	.reg .b32 	%r<17>;
	.reg .b32 	%f<2>;
	.reg .b64 	%rd<12>;

	ld.param.u64 	%rd1, [_Z23nppiCopy_32f_C1R_kernelPKfiPfiii_param_0];
	ld.param.u32 	%r3, [_Z23nppiCopy_32f_C1R_kernelPKfiPfiii_param_1];
	ld.param.u64 	%rd2, [_Z23nppiCopy_32f_C1R_kernelPKfiPfiii_param_2];
	ld.param.u32 	%r4, [_Z23nppiCopy_32f_C1R_kernelPKfiPfiii_param_3];
	ld.param.u32 	%r5, [_Z23nppiCopy_32f_C1R_kernelPKfiPfiii_param_4];
	ld.param.u32 	%r6, [_Z23nppiCopy_32f_C1R_kernelPKfiPfiii_param_5];
	mov.u32 	%r8, %ctaid.x;
	mov.u32 	%r9, %ntid.x;
	mov.u32 	%r10, %tid.x;
	mad.lo.s32 	%r1, %r8, %r9, %r10;
	mov.u32 	%r11, %ctaid.y;
	mov.u32 	%r12, %ntid.y;
	mov.u32 	%r13, %tid.y;
	mad.lo.s32 	%r14, %r11, %r12, %r13;
	setp.ge.s32 	%p1, %r1, %r5;
	setp.ge.s32 	%p2, %r14, %r6;
	or.pred  	%p3, %p1, %p2;
	@%p3 bra 	$L__BB3_2;
	cvta.to.global.u64 	%rd3, %rd1;
	cvta.to.global.u64 	%rd4, %rd2;
	mul.lo.s32 	%r15, %r3, %r14;
	cvt.s64.s32 	%rd5, %r15;
	add.s64 	%rd6, %rd3, %rd5;
	mul.lo.s32 	%r16, %r4, %r14;
	cvt.s64.s32 	%rd7, %r16;
	add.s64 	%rd8, %rd4, %rd7;
	mul.wide.s32 	%rd9, %r1, 4;
	add.s64 	%rd10, %rd6, %rd9;
	ld.global.f32 	%f1, [%rd10];
	add.s64 	%rd11, %rd8, %rd9;
	st.global.f32 	[%rd11], %f1;
$L__BB3_2:
	ret;

}
	// .globl	_Z33nppiCopy_8u_C4R_vectorized_kernelPKhiPhiii
.visible .entry _Z33nppiCopy_8u_C4R_vectorized_kernelPKhiPhiii(
	.param .u64 .ptr .align 1 _Z33nppiCopy_8u_C4R_vectorized_kernelPKhiPhiii_param_0,
	.param .u32 _Z33nppiCopy_8u_C4R_vectorized_kernelPKhiPhiii_param_1,
	.param .u64 .ptr .align 1 _Z33nppiCopy_8u_C4R_vectorized_kernelPKhiPhiii_param_2,
	.param .u32 _Z33nppiCopy_8u_C4R_vectorized_kernelPKhiPhiii_param_3,
	.param .u32 _Z33nppiCopy_8u_C4R_vectorized_kernelPKhiPhiii_param_4,
	.param .u32 _Z33nppiCopy_8u_C4R_vectorized_kernelPKhiPhiii_param_5
)
{
	.reg .pred 	%p<4>;
	.reg .b32 	%r<18>;
	.reg .b64 	%rd<12>;

	ld.param.u64 	%rd1, [_Z33nppiCopy_8u_C4R_vectorized_kernelPKhiPhiii_param_0];
	ld.param.u32 	%r3, [_Z33nppiCopy_8u_C4R_vectorized_kernelPKhiPhiii_param_1];
	ld.param.u64 	%rd2, [_Z33nppiCopy_8u_C4R_vectorized_kernelPKhiPhiii_param_2];
	ld.param.u32 	%r4, [_Z33nppiCopy_8u_C4R_vectorized_kernelPKhiPhiii_param_3];
	ld.param.u32 	%r5, [_Z33nppiCopy_8u_C4R_vectorized_kernelPKhiPhiii_param_4];
	ld.param.u32 	%r6, [_Z33nppiCopy_8u_C4R_vectorized_kernelPKhiPhiii_param_5];
	mov.u32 	%r8, %ctaid.x;
	mov.u32 	%r9, %ntid.x;
	mov.u32 	%r10, %tid.x;
	mad.lo.s32 	%r1, %r8, %r9, %r10;
	mov.u32 	%r11, %ctaid.y;
	mov.u32 	%r12, %ntid.y;
	mov.u32 	%r13, %tid.y;
	mad.lo.s32 	%r14, %r11, %r12, %r13;
	setp.ge.s32 	%p1, %r1, %r5;
	setp.ge.s32 	%p2, %r14, %r6;
	or.pred  	%p3, %p1, %p2;
	@%p3 bra 	$L__BB4_2;
	cvta.to.global.u64 	%rd3, %rd1;
	cvta.to.global.u64 	%rd4, %rd2;
	mul.lo.s32 	%r15, %r3, %r14;
	cvt.s64.s32 	%rd5, %r15;
	add.s64 	%rd6, %rd3, %rd5;
	mul.lo.s32 	%r16, %r4, %r14;
	cvt.s64.s32 	%rd7, %r16;
	add.s64 	%rd8, %rd4, %rd7;
	mul.wide.s32 	%rd9, %r1, 4;
	add.s64 	%rd10, %rd6, %rd9;
	ld.global.u32 	%r17, [%rd10];
	add.s64 	%rd11, %rd8, %rd9;
	st.global.u32 	[%rd11], %r17;
$L__BB4_2:
	ret;

}


// ===== COMPILED SASS (sm_100) =====

	.target	sm_100

	.elftype	@"ET_EXEC"


//--------------------- .note.nv.tkinfo           --------------------------
	.section	.note.nv.tkinfo,"",@"SHT_NOTE"
	.sectionflags	@"SHF_NOTE_NV_TKINFO"
	.tkinfo
        /*0018*/ 	.word	0x00000002
        /*0030*/ 	.string	""
        /*0030*/ 	.string	"ptxas"
        /*0030*/ 	.string	"Cuda compilation tools, release 13.0, V13.0.88"
        /*0030*/ 	.string	"Build cuda_13.0.r13.0/compiler.36424714_0"
        /*0030*/ 	.string	"-arch sm_100 -m 64 "



//--------------------- .note.nv.cuinfo           --------------------------
	.section	.note.nv.cuinfo,"",@"SHT_NOTE"
	.sectionflags	@"SHF_NOTE_NV_CUINFO"
        /*0018*/ 	.short	0x0002
        /*001a*/ 	.short	0x0064
        /*001c*/ 	.short	0x0082
	.zero		2


//--------------------- .nv.info                  --------------------------
	.section	.nv.info,"",@"SHT_CUDA_INFO"
	.align	4


	//----- nvinfo : EIATTR_REGCOUNT
	.align		4
        /*0000*/ 	.byte	0x04, 0x2f
        /*0002*/ 	.short	(.L_1 - .L_0)
	.align		4
.L_0:
        /*0004*/ 	.word	index@(_Z22nppiCopy_8u_C1R_kernelPKhiPhiii)
        /*0008*/ 	.word	0x00000009


	//----- nvinfo : EIATTR_FRAME_SIZE
	.align		4
.L_1:
        /*000c*/ 	.byte	0x04, 0x11
        /*000e*/ 	.short	(.L_3 - .L_2)
	.align		4
.L_2:
        /*0010*/ 	.word	index@(_Z22nppiCopy_8u_C1R_kernelPKhiPhiii)
        /*0014*/ 	.word	0x00000000


	//----- nvinfo : EIATTR_REGCOUNT
	.align		4
.L_3:
        /*0018*/ 	.byte	0x04, 0x2f
        /*001a*/ 	.short	(.L_5 - .L_4)
	.align		4
.L_4:
        /*001c*/ 	.word	index@(_Z22nppiCopy_8u_C3R_kernelPKhiPhiii)
        /*0020*/ 	.word	0x0000000e


	//----- nvinfo : EIATTR_FRAME_SIZE
	.align		4
.L_5:
        /*0024*/ 	.byte	0x04, 0x11
        /*0026*/ 	.short	(.L_7 - .L_6)
	.align		4
.L_6:
        /*0028*/ 	.word	index@(_Z22nppiCopy_8u_C3R_kernelPKhiPhiii)
        /*002c*/ 	.word	0x00000000


	//----- nvinfo : EIATTR_REGCOUNT
	.align		4
.L_7:
        /*0030*/ 	.byte	0x04, 0x2f
        /*0032*/ 	.short	(.L_9 - .L_8)
	.align		4
.L_8:
        /*0034*/ 	.word	index@(_Z22nppiCopy_8u_C4R_kernelPKhiPhiii)
        /*0038*/ 	.word	0x00000010


	//----- nvinfo : EIATTR_FRAME_SIZE
	.align		4
.L_9:
        /*003c*/ 	.byte	0x04, 0x11
        /*003e*/ 	.short	(.L_11 - .L_10)
	.align		4
.L_10:
        /*0040*/ 	.word	index@(_Z22nppiCopy_8u_C4R_kernelPKhiPhiii)
        /*0044*/ 	.word	0x00000000


	//----- nvinfo : EIATTR_REGCOUNT
	.align		4
.L_11:
        /*0048*/ 	.byte	0x04, 0x2f
        /*004a*/ 	.short	(.L_13 - .L_12)
	.align		4
.L_12:
        /*004c*/ 	.word	index@(_Z23nppiCopy_32f_C1R_kernelPKfiPfiii)
        /*0050*/ 	.word	0x0000000a


	//----- nvinfo : EIATTR_FRAME_SIZE
	.align		4
.L_13:
        /*0054*/ 	.byte	0x04, 0x11
        /*0056*/ 	.short	(.L_15 - .L_14)
	.align		4
.L_14:
        /*0058*/ 	.word	index@(_Z23nppiCopy_32f_C1R_kernelPKfiPfiii)
        /*005c*/ 	.word	0x00000000


	//----- nvinfo : EIATTR_REGCOUNT
	.align		4
.L_15:
        /*0060*/ 	.byte	0x04, 0x2f
        /*0062*/ 	.short	(.L_17 - .L_16)
	.align		4
.L_16:
        /*0064*/ 	.word	index@(_Z33nppiCopy_8u_C4R_vectorized_kernelPKhiPhiii)
        /*0068*/ 	.word	0x0000000a


	//----- nvinfo : EIATTR_FRAME_SIZE
	.align		4
.L_17:
        /*006c*/ 	.byte	0x04, 0x11
        /*006e*/ 	.short	(.L_19 - .L_18)
	.align		4
.L_18:
        /*0070*/ 	.word	index@(_Z33nppiCopy_8u_C4R_vectorized_kernelPKhiPhiii)
        /*0074*/ 	.word	0x00000000


	//----- nvinfo : EIATTR_MIN_STACK_SIZE
	.align		4
.L_19:
        /*0078*/ 	.byte	0x04, 0x12
        /*007a*/ 	.short	(.L_21 - .L_20)
	.align		4
.L_20:
        /*007c*/ 	.word	index@(_Z33nppiCopy_8u_C4R_vectorized_kernelPKhiPhiii)
        /*0080*/ 	.word	0x00000000


	//----- nvinfo : EIATTR_MIN_STACK_SIZE
	.align		4
.L_21:
        /*0084*/ 	.byte	0x04, 0x12
        /*0086*/ 	.short	(.L_23 - .L_22)
	.align		4
.L_22:
        /*0088*/ 	.word	index@(_Z23nppiCopy_32f_C1R_kernelPKfiPfiii)
        /*008c*/ 	.word	0x00000000


	//----- nvinfo : EIATTR_MIN_STACK_SIZE
	.align		4
.L_23:
        /*0090*/ 	.byte	0x04, 0x12
        /*0092*/ 	.short	(.L_25 - .L_24)
	.align		4
.L_24:
        /*0094*/ 	.word	index@(_Z22nppiCopy_8u_C4R_kernelPKhiPhiii)
        /*0098*/ 	.word	0x00000000


	//----- nvinfo : EIATTR_MIN_STACK_SIZE
	.align		4
.L_25:
        /*009c*/ 	.byte	0x04, 0x12
        /*009e*/ 	.short	(.L_27 - .L_26)
	.align		4
.L_26:
        /*00a0*/ 	.word	index@(_Z22nppiCopy_8u_C3R_kernelPKhiPhiii)
        /*00a4*/ 	.word	0x00000000


	//----- nvinfo : EIATTR_MIN_STACK_SIZE
	.align		4
.L_27:
        /*00a8*/ 	.byte	0x04, 0x12
        /*00aa*/ 	.short	(.L_29 - .L_28)
	.align		4
.L_28:
        /*00ac*/ 	.word	index@(_Z22nppiCopy_8u_C1R_kernelPKhiPhiii)
        /*00b0*/ 	.word	0x00000000
.L_29:


//--------------------- .nv.compat                --------------------------
	.section	.nv.compat,"",@"SHT_CUDA_COMPAT_INFO"
	.align	4
        /*0000*/ 	.byte	0x02, 0x09, 0x00, 0x00, 0x02, 0x02, 0x01, 0x00, 0x02, 0x05, 0x05, 0x00, 0x03, 0x07, 0x01, 0x01
        /*0010*/ 	.byte	0x02, 0x03, 0x00, 0x00, 0x02, 0x06, 0x01, 0x00, 0x04, 0x0b, 0x08, 0x00, 0x09, 0x00, 0x00, 0x00
        /*0020*/ 	.byte	0x00, 0x00, 0x00, 0x00


//--------------------- .nv.info._Z33nppiCopy_8u_C4R_vectorized_kernelPKhiPhiii --------------------------
	.section	.nv.info._Z33nppiCopy_8u_C4R_vectorized_kernelPKhiPhiii,"",@"SHT_CUDA_INFO"
	.sectionflags	@""
	.align	4


	//----- nvinfo : EIATTR_CUDA_API_VERSION
	.align		4
        /*0000*/ 	.byte	0x04, 0x37
        /*0002*/ 	.short	(.L_31 - .L_30)
.L_30:
        /*0004*/ 	.word	0x00000082


	//----- nvinfo : EIATTR_KPARAM_INFO
	.align		4
.L_31:
        /*0008*/ 	.byte	0x04, 0x17
        /*000a*/ 	.short	(.L_33 - .L_32)
.L_32:
        /*000c*/ 	.word	0x00000000
        /*0010*/ 	.short	0x0005
        /*0012*/ 	.short	0x0020
        /*0014*/ 	.byte	0x00, 0xf0, 0x11, 0x00


	//----- nvinfo : EIATTR_KPARAM_INFO
	.align		4
.L_33:
        /*0018*/ 	.byte	0x04, 0x17
        /*001a*/ 	.short	(.L_35 - .L_34)
.L_34:
        /*001c*/ 	.word	0x00000000
        /*0020*/ 	.short	0x0004
        /*0022*/ 	.short	0x001c
        /*0024*/ 	.byte	0x00, 0xf0, 0x11, 0x00


	//----- nvinfo : EIATTR_KPARAM_INFO
	.align		4
.L_35:
        /*0028*/ 	.byte	0x04, 0x17
        /*002a*/ 	.short	(.L_37 - .L_36)
.L_36:
        /*002c*/ 	.word	0x00000000
        /*0030*/ 	.short	0x0003
        /*0032*/ 	.short	0x0018
        /*0034*/ 	.byte	0x00, 0xf0, 0x11, 0x00


	//----- nvinfo : EIATTR_KPARAM_INFO
	.align		4
.L_37:
        /*0038*/ 	.byte	0x04, 0x17
        /*003a*/ 	.short	(.L_39 - .L_38)
.L_38:
        /*003c*/ 	.word	0x00000000
        /*0040*/ 	.short	0x0002
        /*0042*/ 	.short	0x0010
        /*0044*/ 	.byte	0x00, 0xf5, 0x21, 0x00


	//----- nvinfo : EIATTR_KPARAM_INFO
	.align		4
.L_39:
        /*0048*/ 	.byte	0x04, 0x17
        /*004a*/ 	.short	(.L_41 - .L_40)
.L_40:
        /*004c*/ 	.word	0x00000000
        /*0050*/ 	.short	0x0001
        /*0052*/ 	.short	0x0008
        /*0054*/ 	.byte	0x00, 0xf0, 0x11, 0x00


	//----- nvinfo : EIATTR_KPARAM_INFO
	.align		4
.L_41:
        /*0058*/ 	.byte	0x04, 0x17
        /*005a*/ 	.short	(.L_43 - .L_42)
.L_42:
        /*005c*/ 	.word	0x00000000
        /*0060*/ 	.short	0x0000
        /*0062*/ 	.short	0x0000
        /*0064*/ 	.byte	0x00, 0xf5, 0x21, 0x00


	//----- nvinfo : EIATTR_SPARSE_MMA_MASK
	.align		4
.L_43:
        /*0068*/ 	.byte	0x03, 0x50
        /*006a*/ 	.short	0x0000


	//----- nvinfo : EIATTR_MAXREG_COUNT
	.align		4
        /*006c*/ 	.byte	0x03, 0x1b
        /*006e*/ 	.short	0x00ff


	//----- nvinfo : EIATTR_MERCURY_ISA_VERSION
	.align		4
        /*0070*/ 	.byte	0x03, 0x5f
        /*0072*/ 	.short	0x0101


	//----- nvinfo : EIATTR_VRC_CTA_INIT_COUNT
	.align		4
        /*0074*/ 	.byte	0x02, 0x4a
	.zero		1
	.zero		1


	//----- nvinfo : EIATTR_EXIT_INSTR_OFFSETS
	.align		4
        /*0078*/ 	.byte	0x04, 0x1c
        /*007a*/ 	.short	(.L_45 - .L_44)


	//   ....[0]....
.L_44:
        /*007c*/ 	.word	0x000000d0


	//   ....[1]....
        /*0080*/ 	.word	0x000001d0


	//----- nvinfo : EIATTR_CBANK_PARAM_SIZE
	.align		4
.L_45:
        /*0084*/ 	.byte	0x03, 0x19
        /*0086*/ 	.short	0x0024


	//----- nvinfo : EIATTR_PARAM_CBANK
	.align		4
        /*0088*/ 	.byte	0x04, 0x0a
        /*008a*/ 	.short	(.L_47 - .L_46)
	.align		4
.L_46:
        /*008c*/ 	.word	index@(.nv.constant0._Z33nppiCopy_8u_C4R_vectorized_kernelPKhiPhiii)
        /*0090*/ 	.short	0x0380
        /*0092*/ 	.short	0x0024


	//----- nvinfo : EIATTR_SW_WAR
	.align		4
.L_47:
        /*0094*/ 	.byte	0x04, 0x36
        /*0096*/ 	.short	(.L_49 - .L_48)
.L_48:
        /*0098*/ 	.word	0x00000008
.L_49:


//--------------------- .nv.info._Z23nppiCopy_32f_C1R_kernelPKfiPfiii --------------------------
	.section	.nv.info._Z23nppiCopy_32f_C1R_kernelPKfiPfiii,"",@"SHT_CUDA_INFO"
	.sectionflags	@""
	.align	4


	//----- nvinfo : EIATTR_CUDA_API_VERSION
	.align		4
        /*0000*/ 	.byte	0x04, 0x37
        /*0002*/ 	.short	(.L_51 - .L_50)
.L_50:
        /*0004*/ 	.word	0x00000082


	//----- nvinfo : EIATTR_KPARAM_INFO
	.align		4
.L_51:
        /*0008*/ 	.byte	0x04, 0x17
        /*000a*/ 	.short	(.L_53 - .L_52)
.L_52:
        /*000c*/ 	.word	0x00000000
        /*0010*/ 	.short	0x0005
        /*0012*/ 	.short	0x0020
        /*0014*/ 	.byte	0x00, 0xf0, 0x11, 0x00


	//----- nvinfo : EIATTR_KPARAM_INFO
	.align		4
.L_53:
        /*0018*/ 	.byte	0x04, 0x17
        /*001a*/ 	.short	(.L_55 - .L_54)
.L_54:
        /*001c*/ 	.word	0x00000000
        /*0020*/ 	.short	0x0004
        /*0022*/ 	.short	0x001c
        /*0024*/ 	.byte	0x00, 0xf0, 0x11, 0x00


	//----- nvinfo : EIATTR_KPARAM_INFO
	.align		4
.L_55:
        /*0028*/ 	.byte	0x04, 0x17
        /*002a*/ 	.short	(.L_57 - .L_56)
.L_56:
        /*002c*/ 	.word	0x00000000
        /*0030*/ 	.short	0x0003
        /*0032*/ 	.short	0x0018
        /*0034*/ 	.byte	0x00, 0xf0, 0x11, 0x00


	//----- nvinfo : EIATTR_KPARAM_INFO
	.align		4
.L_57:
        /*0038*/ 	.byte	0x04, 0x17
        /*003a*/ 	.short	(.L_59 - .L_58)
.L_58:
        /*003c*/ 	.word	0x00000000
        /*0040*/ 	.short	0x0002
        /*0042*/ 	.short	0x0010
        /*0044*/ 	.byte	0x00, 0xf5, 0x21, 0x00


	//----- nvinfo : EIATTR_KPARAM_INFO
	.align		4
.L_59:
        /*0048*/ 	.byte	0x04, 0x17
        /*004a*/ 	.short	(.L_61 - .L_60)
.L_60:
        /*004c*/ 	.word	0x00000000
        /*0050*/ 	.short	0x0001
        /*0052*/ 	.short	0x0008
        /*0054*/ 	.byte	0x00, 0xf0, 0x11, 0x00


	//----- nvinfo : EIATTR_KPARAM_INFO
	.align		4
.L_61:
        /*0058*/ 	.byte	0x04, 0x17
        /*005a*/ 	.short	(.L_63 - .L_62)
.L_62:
        /*005c*/ 	.word	0x00000000
        /*0060*/ 	.short	0x0000
        /*0062*/ 	.short	0x0000
        /*0064*/ 	.byte	0x00, 0xf5, 0x21, 0x00


	//----- nvinfo : EIATTR_SPARSE_MMA_MASK
	.align		4
.L_63:
        /*0068*/ 	.byte	0x03, 0x50
        /*006a*/ 	.short	0x0000


	//----- nvinfo : EIATTR_MAXREG_COUNT
	.align		4
        /*006c*/ 	.byte	0x03, 0x1b
        /*006e*/ 	.short	0x00ff


	//----- nvinfo : EIATTR_MERCURY_ISA_VERSION
	.align		4
        /*0070*/ 	.byte	0x03, 0x5f
        /*0072*/ 	.short	0x0101


	//----- nvinfo : EIATTR_VRC_CTA_INIT_COUNT
	.align		4
        /*0074*/ 	.byte	0x02, 0x4a
	.zero		1
	.zero		1


	//----- nvinfo : EIATTR_EXIT_INSTR_OFFSETS
	.align		4
        /*0078*/ 	.byte	0x04, 0x1c
        /*007a*/ 	.short	(.L_65 - .L_64)


	//   ....[0]....
.L_64:
        /*007c*/ 	.word	0x000000d0


	//   ....[1]....
        /*0080*/ 	.word	0x000001d0


	//----- nvinfo : EIATTR_CBANK_PARAM_SIZE
	.align		4
.L_65:
        /*0084*/ 	.byte	0x03, 0x19
        /*0086*/ 	.short	0x0024


	//----- nvinfo : EIATTR_PARAM_CBANK
	.align		4
        /*0088*/ 	.byte	0x04, 0x0a
        /*008a*/ 	.short	(.L_67 - .L_66)
	.align		4
.L_66:
        /*008c*/ 	.word	index@(.nv.constant0._Z23nppiCopy_32f_C1R_kernelPKfiPfiii)
        /*0090*/ 	.short	0x0380
        /*0092*/ 	.short	0x0024


	//----- nvinfo : EIATTR_SW_WAR
	.align		4
.L_67:
        /*0094*/ 	.byte	0x04, 0x36
        /*0096*/ 	.short	(.L_69 - .L_68)
.L_68:
        /*0098*/ 	.word	0x00000008
.L_69:


//--------------------- .nv.info._Z22nppiCopy_8u_C4R_kernelPKhiPhiii --------------------------
	.section	.nv.info._Z22nppiCopy_8u_C4R_kernelPKhiPhiii,"",@"SHT_CUDA_INFO"
	.sectionflags	@""
	.align	4


	//----- nvinfo : EIATTR_CUDA_API_VERSION
	.align		4
        /*0000*/ 	.byte	0x04, 0x37
        /*0002*/ 	.short	(.L_71 - .L_70)
.L_70:
        /*0004*/ 	.word	0x00000082


	//----- nvinfo : EIATTR_KPARAM_INFO
	.align		4
.L_71:
        /*0008*/ 	.byte	0x04, 0x17
        /*000a*/ 	.short	(.L_73 - .L_72)
.L_72:
        /*000c*/ 	.word	0x00000000
        /*0010*/ 	.short	0x0005
        /*0012*/ 	.short	0x0020
        /*0014*/ 	.byte	0x00, 0xf0, 0x11, 0x00


	//----- nvinfo : EIATTR_KPARAM_INFO
	.align		4
.L_73:
        /*0018*/ 	.byte	0x04, 0x17
        /*001a*/ 	.short	(.L_75 - .L_74)
.L_74:
        /*001c*/ 	.word	0x00000000
        /*0020*/ 	.short	0x0004
        /*0022*/ 	.short	0x001c
        /*0024*/ 	.byte	0x00, 0xf0, 0x11, 0x00


	//----- nvinfo : EIATTR_KPARAM_INFO
	.align		4
.L_75:
        /*0028*/ 	.byte	0x04, 0x17
        /*002a*/ 	.short	(.L_77 - .L_76)
.L_76:
        /*002c*/ 	.word	0x00000000
        /*0030*/ 	.short	0x0003
        /*0032*/ 	.short	0x0018
        /*0034*/ 	.byte	0x00, 0xf0, 0x11, 0x00


	//----- nvinfo : EIATTR_KPARAM_INFO
	.align		4
.L_77:
        /*0038*/ 	.byte	0x04, 0x17
        /*003a*/ 	.short	(.L_79 - .L_78)
.L_78:
        /*003c*/ 	.word	0x00000000
        /*0040*/ 	.short	0x0002
        /*0042*/ 	.short	0x0010
        /*0044*/ 	.byte	0x00, 0xf5, 0x21, 0x00


	//----- nvinfo : EIATTR_KPARAM_INFO
	.align		4
.L_79:
        /*0048*/ 	.byte	0x04, 0x17
        /*004a*/ 	.short	(.L_81 - .L_80)
.L_80:
        /*004c*/ 	.word	0x00000000
        /*0050*/ 	.short	0x0001
        /*0052*/ 	.short	0x0008
        /*0054*/ 	.byte	0x00, 0xf0, 0x11, 0x00


	//----- nvinfo : EIATTR_KPARAM_INFO
	.align		4
.L_81:
        /*0058*/ 	.byte	0x04, 0x17
        /*005a*/ 	.short	(.L_83 - .L_82)
.L_82:
        /*005c*/ 	.word	0x00000000
        /*0060*/ 	.short	0x0000
        /*0062*/ 	.short	0x0000
        /*0064*/ 	.byte	0x00, 0xf5, 0x21, 0x00


	//----- nvinfo : EIATTR_SPARSE_MMA_MASK
	.align		4
.L_83:
        /*0068*/ 	.byte	0x03, 0x50
        /*006a*/ 	.short	0x0000


	//----- nvinfo : EIATTR_MAXREG_COUNT
	.align		4
        /*006c*/ 	.byte	0x03, 0x1b
        /*006e*/ 	.short	0x00ff


	//----- nvinfo : EIATTR_MERCURY_ISA_VERSION
	.align		4
        /*0070*/ 	.byte	0x03, 0x5f
        /*0072*/ 	.short	0x0101


	//----- nvinfo : EIATTR_VRC_CTA_INIT_COUNT
	.align		4
        /*0074*/ 	.byte	0x02, 0x4a
	.zero		1
	.zero		1


	//----- nvinfo : EIATTR_EXIT_INSTR_OFFSETS
	.align		4
        /*0078*/ 	.byte	0x04, 0x1c
        /*007a*/ 	.short	(.L_85 - .L_84)


	//   ....[0]....
.L_84:
        /*007c*/ 	.word	0x000000d0


	//   ....[1]....
        /*0080*/ 	.word	0x00000250


	//----- nvinfo : EIATTR_CBANK_PARAM_SIZE
	.align		4
.L_85:
        /*0084*/ 	.byte	0x03, 0x19
        /*0086*/ 	.short	0x0024


	//----- nvinfo : EIATTR_PARAM_CBANK
	.align		4
        /*0088*/ 	.byte	0x04, 0x0a
        /*008a*/ 	.short	(.L_87 - .L_86)
	.align		4
.L_86:
        /*008c*/ 	.word	index@(.nv.constant0._Z22nppiCopy_8u_C4R_kernelPKhiPhiii)
        /*0090*/ 	.short	0x0380
        /*0092*/ 	.short	0x0024


	//----- nvinfo : EIATTR_SW_WAR
	.align		4
.L_87:
        /*0094*/ 	.byte	0x04, 0x36
        /*0096*/ 	.short	(.L_89 - .L_88)
.L_88:
        /*0098*/ 	.word	0x00000008
.L_89:


//--------------------- .nv.info._Z22nppiCopy_8u_C3R_kernelPKhiPhiii --------------------------
	.section	.nv.info._Z22nppiCopy_8u_C3R_kernelPKhiPhiii,"",@"SHT_CUDA_INFO"
	.sectionflags	@""
	.align	4


	//----- nvinfo : EIATTR_CUDA_API_VERSION
	.align		4
        /*0000*/ 	.byte	0x04, 0x37
        /*0002*/ 	.short	(.L_91 - .L_90)
.L_90:
        /*0004*/ 	.word	0x00000082


	//----- nvinfo : EIATTR_KPARAM_INFO
	.align		4
.L_91:
        /*0008*/ 	.byte	0x04, 0x17
        /*000a*/ 	.short	(.L_93 - .L_92)
.L_92:
        /*000c*/ 	.word	0x00000000
        /*0010*/ 	.short	0x0005
        /*0012*/ 	.short	0x0020
        /*0014*/ 	.byte	0x00, 0xf0, 0x11, 0x00


	//----- nvinfo : EIATTR_KPARAM_INFO
	.align		4
.L_93:
        /*0018*/ 	.byte	0x04, 0x17
        /*001a*/ 	.short	(.L_95 - .L_94)
.L_94:
        /*001c*/ 	.word	0x00000000
        /*0020*/ 	.short	0x0004
        /*0022*/ 	.short	0x001c
        /*0024*/ 	.byte	0x00, 0xf0, 0x11, 0x00


	//----- nvinfo : EIATTR_KPARAM_INFO
	.align		4
.L_95:
        /*0028*/ 	.byte	0x04, 0x17
        /*002a*/ 	.short	(.L_97 - .L_96)
.L_96:
        /*002c*/ 	.word	0x00000000
        /*0030*/ 	.short	0x0003
        /*0032*/ 	.short	0x0018
        /*0034*/ 	.byte	0x00, 0xf0, 0x11, 0x00


	//----- nvinfo : EIATTR_KPARAM_INFO
	.align		4
.L_97:
        /*0038*/ 	.byte	0x04, 0x17
        /*003a*/ 	.short	(.L_99 - .L_98)
.L_98:
        /*003c*/ 	.word	0x00000000
        /*0040*/ 	.short	0x0002
        /*0042*/ 	.short	0x0010
        /*0044*/ 	.byte	0x00, 0xf5, 0x21, 0x00


	//----- nvinfo : EIATTR_KPARAM_INFO
	.align		4
.L_99:
        /*0048*/ 	.byte	0x04, 0x17
        /*004a*/ 	.short	(.L_101 - .L_100)
.L_100:
        /*004c*/ 	.word	0x00000000
        /*0050*/ 	.short	0x0001
        /*0052*/ 	.short	0x0008
        /*0054*/ 	.byte	0x00, 0xf0, 0x11, 0x00


	//----- nvinfo : EIATTR_KPARAM_INFO
	.align		4
.L_101:
        /*0058*/ 	.byte	0x04, 0x17
        /*005a*/ 	.short	(.L_103 - .L_102)
.L_102:
        /*005c*/ 	.word	0x00000000
        /*0060*/ 	.short	0x0000
        /*0062*/ 	.short	0x0000
        /*0064*/ 	.byte	0x00, 0xf5, 0x21, 0x00


	//----- nvinfo : EIATTR_SPARSE_MMA_MASK
	.align		4
.L_103:
        /*0068*/ 	.byte	0x03, 0x50
        /*006a*/ 	.short	0x0000


	//----- nvinfo : EIATTR_MAXREG_COUNT
	.align		4
        /*006c*/ 	.byte	0x03, 0x1b
        /*006e*/ 	.short	0x00ff


	//----- nvinfo : EIATTR_MERCURY_ISA_VERSION
	.align		4
        /*0070*/ 	.byte	0x03, 0x5f
        /*0072*/ 	.short	0x0101


	//----- nvinfo : EIATTR_VRC_CTA_INIT_COUNT
	.align		4
        /*0074*/ 	.byte	0x02, 0x4a
	.zero		1
	.zero		1


	//----- nvinfo : EIATTR_EXIT_INSTR_OFFSETS
	.align		4
        /*0078*/ 	.byte	0x04, 0x1c
        /*007a*/ 	.short	(.L_105 - .L_104)


	//   ....[0]....
.L_104:
        /*007c*/ 	.word	0x000000d0


	//   ....[1]....
        /*0080*/ 	.word	0x00000230


	//----- nvinfo : EIATTR_CBANK_PARAM_SIZE
	.align		4
.L_105:
        /*0084*/ 	.byte	0x03, 0x19
        /*0086*/ 	.short	0x0024


	//----- nvinfo : EIATTR_PARAM_CBANK
	.align		4
        /*0088*/ 	.byte	0x04, 0x0a
        /*008a*/ 	.short	(.L_107 - .L_106)
	.align		4
.L_106:
        /*008c*/ 	.word	index@(.nv.constant0._Z22nppiCopy_8u_C3R_kernelPKhiPhiii)
        /*0090*/ 	.short	0x0380
        /*0092*/ 	.short	0x0024


	//----- nvinfo : EIATTR_SW_WAR
	.align		4
.L_107:
        /*0094*/ 	.byte	0x04, 0x36
        /*0096*/ 	.short	(.L_109 - .L_108)
.L_108:
        /*0098*/ 	.word	0x00000008
.L_109:


//--------------------- .nv.info._Z22nppiCopy_8u_C1R_kernelPKhiPhiii --------------------------
	.section	.nv.info._Z22nppiCopy_8u_C1R_kernelPKhiPhiii,"",@"SHT_CUDA_INFO"
	.sectionflags	@""
	.align	4


	//----- nvinfo : EIATTR_CUDA_API_VERSION
	.align		4
        /*0000*/ 	.byte	0x04, 0x37
        /*0002*/ 	.short	(.L_111 - .L_110)
.L_110:
        /*0004*/ 	.word	0x00000082


	//----- nvinfo : EIATTR_KPARAM_INFO
	.align		4
.L_111:
        /*0008*/ 	.byte	0x04, 0x17
        /*000a*/ 	.short	(.L_113 - .L_112)
.L_112:
        /*000c*/ 	.word	0x00000000
        /*0010*/ 	.short	0x0005
        /*0012*/ 	.short	0x0020
        /*0014*/ 	.byte	0x00, 0xf0, 0x11, 0x00


	//----- nvinfo : EIATTR_KPARAM_INFO
	.align		4
.L_113:
        /*0018*/ 	.byte	0x04, 0x17
        /*001a*/ 	.short	(.L_115 - .L_114)
.L_114:
        /*001c*/ 	.word	0x00000000
        /*0020*/ 	.short	0x0004
        /*0022*/ 	.short	0x001c
        /*0024*/ 	.byte	0x00, 0xf0, 0x11, 0x00


	//----- nvinfo : EIATTR_KPARAM_INFO
	.align		4
.L_115:
        /*0028*/ 	.byte	0x04, 0x17
        /*002a*/ 	.short	(.L_117 - .L_116)
.L_116:
        /*002c*/ 	.word	0x00000000
        /*0030*/ 	.short	0x0003
        /*0032*/ 	.short	0x0018
        /*0034*/ 	.byte	0x00, 0xf0, 0x11, 0x00


	//----- nvinfo : EIATTR_KPARAM_INFO
	.align		4
.L_117:
        /*0038*/ 	.byte	0x04, 0x17
        /*003a*/ 	.short	(.L_119 - .L_118)
.L_118:
        /*003c*/ 	.word	0x00000000
        /*0040*/ 	.short	0x0002
        /*0042*/ 	.short	0x0010
        /*0044*/ 	.byte	0x00, 0xf5, 0x21, 0x00


	//----- nvinfo : EIATTR_KPARAM_INFO
	.align		4
.L_119:
        /*0048*/ 	.byte	0x04, 0x17
        /*004a*/ 	.short	(.L_121 - .L_120)
.L_120:
        /*004c*/ 	.word	0x00000000
        /*0050*/ 	.short	0x0001
        /*0052*/ 	.short	0x0008
        /*0054*/ 	.byte	0x00, 0xf0, 0x11, 0x00


	//----- nvinfo : EIATTR_KPARAM_INFO
	.align		4
.L_121:
        /*0058*/ 	.byte	0x04, 0x17
        /*005a*/ 	.short	(.L_123 - .L_122)
.L_122:
        /*005c*/ 	.word	0x00000000
        /*0060*/ 	.short	0x0000
        /*0062*/ 	.short	0x0000
        /*0064*/ 	.byte	0x00, 0xf5, 0x21, 0x00


	//----- nvinfo : EIATTR_SPARSE_MMA_MASK
	.align		4
.L_123:
        /*0068*/ 	.byte	0x03, 0x50
        /*006a*/ 	.short	0x0000


	//----- nvinfo : EIATTR_MAXREG_COUNT
	.align		4
        /*006c*/ 	.byte	0x03, 0x1b
        /*006e*/ 	.short	0x00ff


	//----- nvinfo : EIATTR_MERCURY_ISA_VERSION
	.align		4
        /*0070*/ 	.byte	0x03, 0x5f
        /*0072*/ 	.short	0x0101


	//----- nvinfo : EIATTR_VRC_CTA_INIT_COUNT
	.align		4
        /*0074*/ 	.byte	0x02, 0x4a
	.zero		1
	.zero		1


	//----- nvinfo : EIATTR_EXIT_INSTR_OFFSETS
	.align		4
        /*0078*/ 	.byte	0x04, 0x1c
        /*007a*/ 	.short	(.L_125 - .L_124)


	//   ....[0]....
.L_124:
        /*007c*/ 	.word	0x000000d0


	//   ....[1]....
        /*0080*/ 	.word	0x000001e0


	//----- nvinfo : EIATTR_CBANK_PARAM_SIZE
	.align		4
.L_125:
        /*0084*/ 	.byte	0x03, 0x19
        /*0086*/ 	.short	0x0024


	//----- nvinfo : EIATTR_PARAM_CBANK
	.align		4
        /*0088*/ 	.byte	0x04, 0x0a
        /*008a*/ 	.short	(.L_127 - .L_126)
	.align		4
.L_126:
        /*008c*/ 	.word	index@(.nv.constant0._Z22nppiCopy_8u_C1R_kernelPKhiPhiii)
        /*0090*/ 	.short	0x0380
        /*0092*/ 	.short	0x0024


	//----- nvinfo : EIATTR_SW_WAR
	.align		4
.L_127:
        /*0094*/ 	.byte	0x04, 0x36
        /*0096*/ 	.short	(.L_129 - .L_128)
.L_128:
        /*0098*/ 	.word	0x00000008
.L_129:


//--------------------- .nv.callgraph             --------------------------
	.section	.nv.callgraph,"",@"SHT_CUDA_CALLGRAPH"
	.align	4
	.sectionentsize	8
	.align		4
        /*0000*/ 	.word	0x00000000
	.align		4
        /*0004*/ 	.word	0xffffffff
	.align		4
        /*0008*/ 	.word	0x00000000
	.align		4
        /*000c*/ 	.word	0xfffffffe
	.align		4
        /*0010*/ 	.word	0x00000000
	.align		4
        /*0014*/ 	.word	0xfffffffd
	.align		4
        /*0018*/ 	.word	0x00000000
	.align		4
        /*001c*/ 	.word	0xfffffffc


//--------------------- .text._Z33nppiCopy_8u_C4R_vectorized_kernelPKhiPhiii --------------------------
	.section	.text._Z33nppiCopy_8u_C4R_vectorized_kernelPKhiPhiii,"ax",@progbits
	.align	128
        .global         _Z33nppiCopy_8u_C4R_vectorized_kernelPKhiPhiii
        .type           _Z33nppiCopy_8u_C4R_vectorized_kernelPKhiPhiii,@function
        .size           _Z33nppiCopy_8u_C4R_vectorized_kernelPKhiPhiii,(.L_x_5 - _Z33nppiCopy_8u_C4R_vectorized_kernelPKhiPhiii)
        .other          _Z33nppiCopy_8u_C4R_vectorized_kernelPKhiPhiii,@"STO_CUDA_ENTRY STV_DEFAULT"
_Z33nppiCopy_8u_C4R_vectorized_kernelPKhiPhiii:
.text._Z33nppiCopy_8u_C4R_vectorized_kernelPKhiPhiii:
[----:B------:R-:W-:Y:S01]  /*0000*/  LDC R1, c[0x0][0x37c] ;  /* 0x0000df00ff017b82 */ /* 0x000fe20000000800 */
[----:B------:R-:W0:Y:S07]  /*0010*/  S2R R3, SR_TID.Y ;  /* 0x0000000000037919 */ /* 0x000e2e0000002200 */
[----:B------:R-:W1:Y:S01]  /*0020*/  LDC R7, c[0x0][0x360] ;  /* 0x0000d800ff077b82 */ /* 0x000e620000000800 */
[----:B------:R-:W2:Y:S01]  /*0030*/  LDCU UR6, c[0x0][0x3a0] ;  /* 0x00007400ff0677ac */ /* 0x000ea20008000800 */
[----:B------:R-:W1:Y:S01]  /*0040*/  S2R R2, SR_TID.X ;  /* 0x0000000000027919 */ /* 0x000e620000002100 */
[----:B------:R-:W3:Y:S05]  /*0050*/  LDCU UR7, c[0x0][0x39c] ;  /* 0x00007380ff0777ac */ /* 0x000eea0008000800 */
[----:B------:R-:W0:Y:S08]  /*0060*/  S2UR UR5, SR_CTAID.Y ;  /* 0x00000000000579c3 */ /* 0x000e300000002600 */
[----:B------:R-:W0:Y:S08]  /*0070*/  LDC R0, c[0x0][0x364] ;  /* 0x0000d900ff007b82 */ /* 0x000e300000000800 */
[----:B------:R-:W1:Y:S01]  /*0080*/  S2UR UR4, SR_CTAID.X ;  /* 0x00000000000479c3 */ /* 0x000e620000002500 */
[----:B0-----:R-:W-:-:S05]  /*0090*/  IMAD R0, R0, UR5, R3 ;  /* 0x0000000500007c24 */ /* 0x001fca000f8e0203 */
[----:B--2---:R-:W-:Y:S01]  /*00a0*/  ISETP.GE.AND P0, PT, R0, UR6, PT ;  /* 0x0000000600007c0c */ /* 0x004fe2000bf06270 */
[----:B-1----:R-:W-:-:S05]  /*00b0*/  IMAD R7, R7, UR4, R2 ;  /* 0x0000000407077c24 */ /* 0x002fca000f8e0202 */
[----:B---3--:R-:W-:-:S13]  /*00c0*/  ISETP.GE.OR P0, PT, R7, UR7, P0 ;  /* 0x0000000707007c0c */ /* 0x008fda0008706670 */
[----:B------:R-:W-:Y:S05]  /*00d0*/  @P0 EXIT ;  /* 0x000000000000094d */ /* 0x000fea0003800000 */
[----:B------:R-:W0:Y:S01]  /*00e0*/  LDCU UR4, c[0x0][0x388] ;  /* 0x00007100ff0477ac */ /* 0x000e220008000800 */
[----:B------:R-:W1:Y:S01]  /*00f0*/  LDCU.64 UR6, c[0x0][0x380] ;  /* 0x00007000ff0677ac */ /* 0x000e620008000a00 */
[----:B------:R-:W2:Y:S01]  /*0100*/  LDCU.64 UR8, c[0x0][0x390] ;  /* 0x00007200ff0877ac */ /* 0x000ea20008000a00 */
[----:B0-----:R-:W-:Y:S01]  /*0110*/  IMAD R3, R0, UR4, RZ ;  /* 0x0000000400037c24 */ /* 0x001fe2000f8e02ff */
[----:B------:R-:W0:Y:S04]  /*0120*/  LDCU.64 UR4, c[0x0][0x358] ;  /* 0x00006b00ff0477ac */ /* 0x000e280008000a00 */
[C---:B-1----:R-:W-:Y:S01]  /*0130*/  IADD3 R2, P0, PT, R3.reuse, UR6, RZ ;  /* 0x0000000603027c10 */ /* 0x042fe2000ff1e0ff */
[----:B------:R-:W1:Y:S03]  /*0140*/  LDCU UR6, c[0x0][0x398] ;  /* 0x00007300ff0677ac */ /* 0x000e660008000800 */
[----:B------:R-:W-:-:S03]  /*0150*/  LEA.HI.X.SX32 R3, R3, UR7, 0x1, P0 ;  /* 0x0000000703037c11 */ /* 0x000fc600080f0eff */
[----:B------:R-:W-:-:S06]  /*0160*/  IMAD.WIDE R2, R7, 0x4, R2 ;  /* 0x0000000407027825 */ /* 0x000fcc00078e0202 */
[----:B0-----:R-:W3:Y:S01]  /*0170*/  LDG.E R3, desc[UR4][R2.64] ;  /* 0x0000000402037981 */ /* 0x001ee2000c1e1900 */
[----:B-1----:R-:W-:-:S05]  /*0180*/  IMAD R0, R0, UR6, RZ ;  /* 0x0000000600007c24 */ /* 0x002fca000f8e02ff */
[----:B--2---:R-:W-:-:S04]  /*0190*/  IADD3 R4, P0, PT, R0, UR8, RZ ;  /* 0x0000000800047c10 */ /* 0x004fc8000ff1e0ff */
[----:B------:R-:W-:-:S03]  /*01a0*/  LEA.HI.X.SX32 R5, R0, UR9, 0x1, P0 ;  /* 0x0000000900057c11 */ /* 0x000fc600080f0eff */
[----:B------:R-:W-:-:S05]  /*01b0*/  IMAD.WIDE R4, R7, 0x4, R4 ;  /* 0x0000000407047825 */ /* 0x000fca00078e0204 */
[----:B---3--:R-:W-:Y:S01]  /*01c0*/  STG.E desc[UR4][R4.64], R3 ;  /* 0x0000000304007986 */ /* 0x008fe2000c101904 */
[----:B------:R-:W-:Y:S05]  /*01d0*/  EXIT ;  /* 0x000000000000794d */ /* 0x000fea0003800000 */
.L_x_0:
[----:B------:R-:W-:-:S00]  /*01e0*/  BRA `(.L_x_0) ;  /* 0xfffffffc00fc7947 */ /* 0x000fc0000383ffff */
[----:B------:R-:W-:-:S00]  /*01f0*/  NOP ;  /* 0x0000000000007918 */ /* 0x000fc00000000000 */
        /* <DEDUP_REMOVED lines=8> */
.L_x_5:


//--------------------- .text._Z23nppiCopy_32f_C1R_kernelPKfiPfiii --------------------------
	.section	.text._Z23nppiCopy_32f_C1R_kernelPKfiPfiii,"ax",@progbits
	.align	128
        .global         _Z23nppiCopy_32f_C1R_kernelPKfiPfiii
        .type           _Z23nppiCopy_32f_C1R_kernelPKfiPfiii,@function
        .size           _Z23nppiCopy_32f_C1R_kernelPKfiPfiii,(.L_x_6 - _Z23nppiCopy_32f_C1R_kernelPKfiPfiii)
        .other          _Z23nppiCopy_32f_C1R_kernelPKfiPfiii,@"STO_CUDA_ENTRY STV_DEFAULT"
_Z23nppiCopy_32f_C1R_kernelPKfiPfiii:
.text._Z23nppiCopy_32f_C1R_kernelPKfiPfiii:
        /* <DEDUP_REMOVED lines=30> */
.L_x_1:
        /* <DEDUP_REMOVED lines=10> */
.L_x_6:


//--------------------- .text._Z22nppiCopy_8u_C4R_kernelPKhiPhiii --------------------------
	.section	.text._Z22nppiCopy_8u_C4R_kernelPKhiPhiii,"ax",@progbits
	.align	128
        .global         _Z22nppiCopy_8u_C4R_kernelPKhiPhiii
        .type           _Z22nppiCopy_8u_C4R_kernelPKhiPhiii,@function
        .size           _Z22nppiCopy_8u_C4R_kernelPKhiPhiii,(.L_x_7 - _Z22nppiCopy_8u_C4R_kernelPKhiPhiii)
        .other          _Z22nppiCopy_8u_C4R_kernelPKhiPhiii,@"STO_CUDA_ENTRY STV_DEFAULT"
_Z22nppiCopy_8u_C4R_kernelPKhiPhiii:
.text._Z22nppiCopy_8u_C4R_kernelPKhiPhiii:
        /* <DEDUP_REMOVED lines=15> */
[----:B------:R-:W-:Y:S01]  /*00f0*/  IMAD.SHL.U32 R5, R0, 0x4, RZ ;  /* 0x0000000400057824 */ /* 0x000fe200078e00ff */
[----:B------:R-:W1:Y:S04]  /*0100*/  LDCU.64 UR8, c[0x0][0x380] ;  /* 0x00007000ff0877ac */ /* 0x000e680008000a00 */
[----:B------:R-:W-:Y:S01]  /*0110*/  SHF.R.S32.HI R9, RZ, 0x1f, R5 ;  /* 0x0000001fff097819 */ /* 0x000fe20000011405 */
[----:B------:R-:W2:Y:S01]  /*0120*/  LDCU.64 UR4, c[0x0][0x358] ;  /* 0x00006b00ff0477ac */ /* 0x000ea20008000a00 */
[----:B0-----:R-:W-:Y:S01]  /*0130*/  IMAD R2, R4, UR6, RZ ;  /* 0x0000000604027c24 */ /* 0x001fe2000f8e02ff */
[----:B------:R-:W0:Y:S04]  /*0140*/  LDCU UR6, c[0x0][0x398] ;  /* 0x00007300ff0677ac */ /* 0x000e280008000800 */
[----:B------:R-:W-:-:S02]  /*0150*/  SHF.R.S32.HI R0, RZ, 0x1f, R2 ;  /* 0x0000001fff007819 */ /* 0x000fc40000011402 */
[----:B-1----:R-:W-:-:S04]  /*0160*/  IADD3 R2, P0, P1, R2, UR8, R5 ;  /* 0x0000000802027c10 */ /* 0x002fc8000f91e005 */
[----:B------:R-:W-:Y:S01]  /*0170*/  IADD3.X R3, PT, PT, R0, UR9, R9, P0, P1 ;  /* 0x0000000900037c10 */ /* 0x000fe200087e2409 */
[----:B------:R-:W1:Y:S04]  /*0180*/  LDCU.64 UR8, c[0x0][0x390] ;  /* 0x00007200ff0877ac */ /* 0x000e680008000a00 */
[----:B--2---:R-:W2:Y:S01]  /*0190*/  LDG.E.U8 R7, desc[UR4][R2.64] ;  /* 0x0000000402077981 */ /* 0x004ea2000c1e1100 */
[----:B0-----:R-:W-:-:S05]  /*01a0*/  IMAD R0, R4, UR6, RZ ;  /* 0x0000000604007c24 */ /* 0x001fca000f8e02ff */
[----:B-1----:R-:W-:Y:S02]  /*01b0*/  IADD3 R4, P0, P1, R0, UR8, R5 ;  /* 0x0000000800047c10 */ /* 0x002fe4000f91e005 */
[----:B------:R-:W-:-:S04]  /*01c0*/  SHF.R.S32.HI R0, RZ, 0x1f, R0 ;  /* 0x0000001fff007819 */ /* 0x000fc80000011400 */
[----:B------:R-:W-:-:S05]  /*01d0*/  IADD3.X R5, PT, PT, R0, UR9, R9, P0, P1 ;  /* 0x0000000900057c10 */ /* 0x000fca00087e2409 */
[----:B--2---:R-:W-:Y:S04]  /*01e0*/  STG.E.U8 desc[UR4][R4.64], R7 ;  /* 0x0000000704007986 */ /* 0x004fe8000c101104 */
[----:B------:R-:W2:Y:S04]  /*01f0*/  LDG.E.U8 R9, desc[UR4][R2.64+0x1] ;  /* 0x0000010402097981 */ /* 0x000ea8000c1e1100 */
[----:B--2---:R-:W-:Y:S04]  /*0200*/  STG.E.U8 desc[UR4][R4.64+0x1], R9 ;  /* 0x0000010904007986 */ /* 0x004fe8000c101104 */
[----:B------:R-:W2:Y:S04]  /*0210*/  LDG.E.U8 R11, desc[UR4][R2.64+0x2] ;  /* 0x00000204020b7981 */ /* 0x000ea8000c1e1100 */
[----:B--2---:R-:W-:Y:S04]  /*0220*/  STG.E.U8 desc[UR4][R4.64+0x2], R11 ;  /* 0x0000020b04007986 */ /* 0x004fe8000c101104 */
[----:B------:R-:W2:Y:S04]  /*0230*/  LDG.E.U8 R13, desc[UR4][R2.64+0x3] ;  /* 0x00000304020d7981 */ /* 0x000ea8000c1e1100 */
[----:B--2---:R-:W-:Y:S01]  /*0240*/  STG.E.U8 desc[UR4][R4.64+0x3], R13 ;  /* 0x0000030d04007986 */ /* 0x004fe2000c101104 */
[----:B------:R-:W-:Y:S05]  /*0250*/  EXIT ;  /* 0x000000000000794d */ /* 0x000fea0003800000 */
.L_x_2:
        /* <DEDUP_REMOVED lines=10> */
.L_x_7:


//--------------------- .text._Z22nppiCopy_8u_C3R_kernelPKhiPhiii --------------------------
	.section	.text._Z22nppiCopy_8u_C3R_kernelPKhiPhiii,"ax",@progbits
	.align	128
        .global         _Z22nppiCopy_8u_C3R_kernelPKhiPhiii
        .type           _Z22nppiCopy_8u_C3R_kernelPKhiPhiii,@function
        .size           _Z22nppiCopy_8u_C3R_kernelPKhiPhiii,(.L_x_8 - _Z22nppiCopy_8u_C3R_kernelPKhiPhiii)
        .other          _Z22nppiCopy_8u_C3R_kernelPKhiPhiii,@"STO_CUDA_ENTRY STV_DEFAULT"
_Z22nppiCopy_8u_C3R_kernelPKhiPhiii:
.text._Z22nppiCopy_8u_C3R_kernelPKhiPhiii:
        /* <DEDUP_REMOVED lines=15> */
[----:B------:R-:W-:Y:S01]  /*00f0*/  IMAD R5, R0, 0x3, RZ ;  /* 0x0000000300057824 */ /* 0x000fe200078e02ff */
        /* <DEDUP_REMOVED lines=18> */
[----:B--2---:R-:W-:Y:S01]  /*0220*/  STG.E.U8 desc[UR4][R4.64+0x2], R11 ;  /* 0x0000020b04007986 */ /* 0x004fe2000c101104 */
[----:B------:R-:W-:Y:S05]  /*0230*/  EXIT ;  /* 0x000000000000794d */ /* 0x000fea0003800000 */
.L_x_3:
        /* <DEDUP_REMOVED lines=12> */
.L_x_8:


//--------------------- .text._Z22nppiCopy_8u_C1R_kernelPKhiPhiii --------------------------
	.section	.text._Z22nppiCopy_8u_C1R_kernelPKhiPhiii,"ax",@progbits
	.align	128
        .global         _Z22nppiCopy_8u_C1R_kernelPKhiPhiii
        .type           _Z22nppiCopy_8u_C1R_kernelPKhiPhiii,@function
        .size           _Z22nppiCopy_8u_C1R_kernelPKhiPhiii,(.L_x_9 - _Z22nppiCopy_8u_C1R_kernelPKhiPhiii)
        .other          _Z22nppiCopy_8u_C1R_kernelPKhiPhiii,@"STO_CUDA_ENTRY STV_DEFAULT"
_Z22nppiCopy_8u_C1R_kernelPKhiPhiii:
.text._Z22nppiCopy_8u_C1R_kernelPKhiPhiii:
        /* <DEDUP_REMOVED lines=15> */
[--C-:B------:R-:W-:Y:S01]  /*00f0*/  SHF.R.S32.HI R6, RZ, 0x1f, R4.reuse ;  /* 0x0000001fff067819 */ /* 0x100fe20000011404 */
[----:B------:R-:W1:Y:S01]  /*0100*/  LDCU.64 UR8, c[0x0][0x380] ;  /* 0x00007000ff0877ac */ /* 0x000e620008000a00 */
[----:B------:R-:W2:Y:S01]  /*0110*/  LDCU.64 UR4, c[0x0][0x358] ;  /* 0x00006b00ff0477ac */ /* 0x000ea20008000a00 */
[----:B0-----:R-:W-:Y:S01]  /*0120*/  IMAD R3, R0, UR6, RZ ;  /* 0x0000000600037c24 */ /* 0x001fe2000f8e02ff */
[----:B------:R-:W0:Y:S04]  /*0130*/  LDCU UR6, c[0x0][0x398] ;  /* 0x00007300ff0677ac */ /* 0x000e280008000800 */
[----:B------:R-:W-:Y:S02]  /*0140*/  SHF.R.S32.HI R5, RZ, 0x1f, R3 ;  /* 0x0000001fff057819 */ /* 0x000fe40000011403 */
[----:B-1----:R-:W-:-:S04]  /*0150*/  IADD3 R2, P0, P1, R3, UR8, R4 ;  /* 0x0000000803027c10 */ /* 0x002fc8000f91e004 */
[----:B------:R-:W-:Y:S01]  /*0160*/  IADD3.X R3, PT, PT, R5, UR9, R6, P0, P1 ;  /* 0x0000000905037c10 */ /* 0x000fe200087e2406 */
[----:B------:R-:W1:Y:S05]  /*0170*/  LDCU.64 UR8, c[0x0][0x390] ;  /* 0x00007200ff0877ac */ /* 0x000e6a0008000a00 */
[----:B--2---:R-:W2:Y:S01]  /*0180*/  LDG.E.U8 R3, desc[UR4][R2.64] ;  /* 0x0000000402037981 */ /* 0x004ea2000c1e1100 */
[----:B0-----:R-:W-:-:S05]  /*0190*/  IMAD R5, R0, UR6, RZ ;  /* 0x0000000600057c24 */ /* 0x001fca000f8e02ff */
[----:B-1----:R-:W-:Y:S02]  /*01a0*/  IADD3 R4, P0, P1, R5, UR8, R4 ;  /* 0x0000000805047c10 */ /* 0x002fe4000f91e004 */
[----:B------:R-:W-:-:S04]  /*01b0*/  SHF.R.S32.HI R5, RZ, 0x1f, R5 ;  /* 0x0000001fff057819 */ /* 0x000fc80000011405 */
[----:B------:R-:W-:-:S05]  /*01c0*/  IADD3.X R5, PT, PT, R5, UR9, R6, P0, P1 ;  /* 0x0000000905057c10 */ /* 0x000fca00087e2406 */
[----:B--2---:R-:W-:Y:S01]  /*01d0*/  STG.E.U8 desc[UR4][R4.64], R3 ;  /* 0x0000000304007986 */ /* 0x004fe2000c101104 */
[----:B------:R-:W-:Y:S05]  /*01e0*/  EXIT ;  /* 0x000000000000794d */ /* 0x000fea0003800000 */
.L_x_4:
        /* <DEDUP_REMOVED lines=9> */
.L_x_9:


//--------------------- .nv.shared.reserved.0     --------------------------
	.section	.nv.shared.reserved.0,"aw",@nobits
	.weak		__nv_reservedSMEM_offset_0_alias
	.size		__nv_reservedSMEM_offset_0_alias, 0, 64
	.other		__nv_reservedSMEM_offset_0_alias,@"STO_CUDA_RESERVED_SHARED STV_DEFAULT"
__nv_reservedSMEM_offset_0_alias:
	.zero		0
	.zero		64


//--------------------- .nv.constant0._Z33nppiCopy_8u_C4R_vectorized_kernelPKhiPhiii --------------------------
	.section	.nv.constant0._Z33nppiCopy_8u_C4R_vectorized_kernelPKhiPhiii,"a",@progbits
	.sectionflags	@""
	.align	4
.nv.constant0._Z33nppiCopy_8u_C4R_vectorized_kernelPKhiPhiii:
	.zero		932


//--------------------- .nv.constant0._Z23nppiCopy_32f_C1R_kernelPKfiPfiii --------------------------
	.section	.nv.constant0._Z23nppiCopy_32f_C1R_kernelPKfiPfiii,"a",@progbits
	.sectionflags	@""
	.align	4
.nv.constant0._Z23nppiCopy_32f_C1R_kernelPKfiPfiii:
	.zero		932


//--------------------- .nv.constant0._Z22nppiCopy_8u_C4R_kernelPKhiPhiii --------------------------
	.section	.nv.constant0._Z22nppiCopy_8u_C4R_kernelPKhiPhiii,"a",@progbits
	.sectionflags	@""
	.align	4
.nv.constant0._Z22nppiCopy_8u_C4R_kernelPKhiPhiii:
	.zero		932


//--------------------- .nv.constant0._Z22nppiCopy_8u_C3R_kernelPKhiPhiii --------------------------
	.section	.nv.constant0._Z22nppiCopy_8u_C3R_kernelPKhiPhiii,"a",@progbits
	.sectionflags	@""
	.align	4
.nv.constant0._Z22nppiCopy_8u_C3R_kernelPKhiPhiii:
	.zero		932


//--------------------- .nv.constant0._Z22nppiCopy_8u_C1R_kernelPKhiPhiii --------------------------
	.section	.nv.constant0._Z22nppiCopy_8u_C1R_kernelPKhiPhiii,"a",@progbits
	.sectionflags	@""
	.align	4
.nv.constant0._Z22nppiCopy_8u_C1R_kernelPKhiPhiii:
	.zero		932


//--------------------- SYMBOLS --------------------------

	.type		.nv.reservedSmem.offset0,@object
	.size		.nv.reservedSmem.offset0,0x4
